//
// Generated by NVIDIA NVVM Compiler
//
// Compiler Build ID: CL-36424714
// Cuda compilation tools, release 13.0, V13.0.88
// Based on NVVM 20.0.0
//

.version 9.0
.target sm_100
.address_size 64

	// .globl	_Z11one_stenciliPdS_

.visible .entry _Z11one_stenciliPdS_(
	.param .u32 _Z11one_stenciliPdS__param_0,
	.param .u64 .ptr .align 1 _Z11one_stenciliPdS__param_1,
	.param .u64 .ptr .align 1 _Z11one_stenciliPdS__param_2
)
{
	.reg .pred 	%p<3>;
	.reg .b32 	%r<8>;
	.reg .b64 	%rd<8>;
	.reg .b64 	%fd<11>;

	ld.param.u32 	%r2, [_Z11one_stenciliPdS__param_0];
	ld.param.u64 	%rd1, [_Z11one_stenciliPdS__param_1];
	ld.param.u64 	%rd2, [_Z11one_stenciliPdS__param_2];
	mov.u32 	%r3, %ctaid.x;
	mov.u32 	%r4, %ntid.x;
	mov.u32 	%r5, %tid.x;
	mad.lo.s32 	%r1, %r3, %r4, %r5;
	setp.gt.s32 	%p1, %r1, 1;
	selp.u32 	%r6, 1, 0, %p1;
	add.s32 	%r7, %r2, -2;
	setp.lt.s32 	%p2, %r7, %r6;
	@%p2 bra 	$L__BB0_2;
	cvta.to.global.u64 	%rd3, %rd1;
	cvta.to.global.u64 	%rd4, %rd2;
	mul.wide.s32 	%rd5, %r1, 8;
	add.s64 	%rd6, %rd3, %rd5;
	ld.global.f64 	%fd1, [%rd6+-16];
	ld.global.f64 	%fd2, [%rd6+-8];
	add.f64 	%fd3, %fd1, %fd2;
	ld.global.f64 	%fd4, [%rd6];
	add.f64 	%fd5, %fd3, %fd4;
	ld.global.f64 	%fd6, [%rd6+8];
	add.f64 	%fd7, %fd5, %fd6;
	ld.global.f64 	%fd8, [%rd6+16];
	add.f64 	%fd9, %fd7, %fd8;
	fma.rn.f64 	%fd10, %fd9, 0d3FB999999999999A, 0d409F400000000000;
	add.s64 	%rd7, %rd4, %rd5;
	st.global.f64 	[%rd7], %fd10;
$L__BB0_2:
	ret;

}


// ===== COMPILED SASS (sm_100) =====

	.target	sm_100

	.elftype	@"ET_EXEC"


//--------------------- .note.nv.tkinfo           --------------------------
	.section	.note.nv.tkinfo,"",@"SHT_NOTE"
	.sectionflags	@"SHF_NOTE_NV_TKINFO"
	.tkinfo
        /*0018*/ 	.word	0x00000002
        /*0030*/ 	.string	""
        /*0030*/ 	.string	"ptxas"
        /*0030*/ 	.string	"Cuda compilation tools, release 13.0, V13.0.88"
        /*0030*/ 	.string	"Build cuda_13.0.r13.0/compiler.36424714_0"
        /*0030*/ 	.string	"-arch sm_100 -m 64 "



//--------------------- .note.nv.cuinfo           --------------------------
	.section	.note.nv.cuinfo,"",@"SHT_NOTE"
	.sectionflags	@"SHF_NOTE_NV_CUINFO"
        /*0018*/ 	.short	0x0002
        /*001a*/ 	.short	0x0064
        /*001c*/ 	.short	0x0082
	.zero		2


//--------------------- .nv.info                  --------------------------
	.section	.nv.info,"",@"SHT_CUDA_INFO"
	.align	4


	//----- nvinfo : EIATTR_REGCOUNT
	.align		4
        /*0000*/ 	.byte	0x04, 0x2f
        /*0002*/ 	.short	(.L_1 - .L_0)
	.align		4
.L_0:
        /*0004*/ 	.word	index@(_Z11one_stenciliPdS_)
        /*0008*/ 	.word	0x00000010


	//----- nvinfo : EIATTR_FRAME_SIZE
	.align		4
.L_1:
        /*000c*/ 	.byte	0x04, 0x11
        /*000e*/ 	.short	(.L_3 - .L_2)
	.align		4
.L_2:
        /*0010*/ 	.word	index@(_Z11one_stenciliPdS_)
        /*0014*/ 	.word	0x00000000


	//----- nvinfo : EIATTR_MIN_STACK_SIZE
	.align		4
.L_3:
        /*0018*/ 	.byte	0x04, 0x12
        /*001a*/ 	.short	(.L_5 - .L_4)
	.align		4
.L_4:
        /*001c*/ 	.word	index@(_Z11one_stenciliPdS_)
        /*0020*/ 	.word	0x00000000
.L_5:


//--------------------- .nv.compat                --------------------------
	.section	.nv.compat,"",@"SHT_CUDA_COMPAT_INFO"
	.align	4
        /*0000*/ 	.byte	0x02, 0x09, 0x00, 0x00, 0x02, 0x02, 0x01, 0x00, 0x02, 0x05, 0x05, 0x00, 0x03, 0x07, 0x01, 0x01
        /*0010*/ 	.byte	0x02, 0x03, 0x00, 0x00, 0x02, 0x06, 0x01, 0x00, 0x04, 0x0b, 0x08, 0x00, 0x01, 0x00, 0x00, 0x00
        /*0020*/ 	.byte	0x00, 0x00, 0x00, 0x00


//--------------------- .nv.info._Z11one_stenciliPdS_ --------------------------
	.section	.nv.info._Z11one_stenciliPdS_,"",@"SHT_CUDA_INFO"
	.sectionflags	@""
	.align	4


	//----- nvinfo : EIATTR_CUDA_API_VERSION
	.align		4
        /*0000*/ 	.byte	0x04, 0x37
        /*0002*/ 	.short	(.L_7 - .L_6)
.L_6:
        /*0004*/ 	.word	0x00000082


	//----- nvinfo : EIATTR_KPARAM_INFO
	.align		4
.L_7:
        /*0008*/ 	.byte	0x04, 0x17
        /*000a*/ 	.short	(.L_9 - .L_8)
.L_8:
        /*000c*/ 	.word	0x00000000
        /*0010*/ 	.short	0x0002
        /*0012*/ 	.short	0x0010
        /*0014*/ 	.byte	0x00, 0xf5, 0x21, 0x00


	//----- nvinfo : EIATTR_KPARAM_INFO
	.align		4
.L_9:
        /*0018*/ 	.byte	0x04, 0x17
        /*001a*/ 	.short	(.L_11 - .L_10)
.L_10:
        /*001c*/ 	.word	0x00000000
        /*0020*/ 	.short	0x0001
        /*0022*/ 	.short	0x0008
        /*0024*/ 	.byte	0x00, 0xf5, 0x21, 0x00


	//----- nvinfo : EIATTR_KPARAM_INFO
	.align		4
.L_11:
        /*0028*/ 	.byte	0x04, 0x17
        /*002a*/ 	.short	(.L_13 - .L_12)
.L_12:
        /*002c*/ 	.word	0x00000000
        /*0030*/ 	.short	0x0000
        /*0032*/ 	.short	0x0000
        /*0034*/ 	.byte	0x00, 0xf0, 0x11, 0x00


	//----- nvinfo : EIATTR_SPARSE_MMA_MASK
	.align		4
.L_13:
        /*0038*/ 	.byte	0x03, 0x50
        /*003a*/ 	.short	0x0000


	//----- nvinfo : EIATTR_MAXREG_COUNT
	.align		4
        /*003c*/ 	.byte	0x03, 0x1b
        /*003e*/ 	.short	0x00ff


	//----- nvinfo : EIATTR_MERCURY_ISA_VERSION
	.align		4
        /*0040*/ 	.byte	0x03, 0x5f
        /*0042*/ 	.short	0x0101


	//----- nvinfo : EIATTR_VRC_CTA_INIT_COUNT
	.align		4
        /*0044*/ 	.byte	0x02, 0x4a
	.zero		1
	.zero		1


	//----- nvinfo : EIATTR_EXIT_INSTR_OFFSETS
	.align		4
        /*0048*/ 	.byte	0x04, 0x1c
        /*004a*/ 	.short	(.L_15 - .L_14)


	//   ....[0]....
.L_14:
        /*004c*/ 	.word	0x000000a0


	//   ....[1]....
        /*0050*/ 	.word	0x000001d0


	//----- nvinfo : EIATTR_CBANK_PARAM_SIZE
	.align		4
.L_15:
        /*0054*/ 	.byte	0x03, 0x19
        /*0056*/ 	.short	0x0018


	//----- nvinfo : EIATTR_PARAM_CBANK
	.align		4
        /*0058*/ 	.byte	0x04, 0x0a
        /*005a*/ 	.short	(.L_17 - .L_16)
	.align		4
.L_16:
        /*005c*/ 	.word	index@(.nv.constant0._Z11one_stenciliPdS_)
        /*0060*/ 	.short	0x0380
        /*0062*/ 	.short	0x0018


	//----- nvinfo : EIATTR_SW_WAR
	.align		4
.L_17:
        /*0064*/ 	.byte	0x04, 0x36
        /*0066*/ 	.short	(.L_19 - .L_18)
.L_18:
        /*0068*/ 	.word	0x00000008
.L_19:


//--------------------- .nv.callgraph             --------------------------
	.section	.nv.callgraph,"",@"SHT_CUDA_CALLGRAPH"
	.align	4
	.sectionentsize	8
	.align		4
        /*0000*/ 	.word	0x00000000
	.align		4
        /*0004*/ 	.word	0xffffffff
	.align		4
        /*0008*/ 	.word	0x00000000
	.align		4
        /*000c*/ 	.word	0xfffffffe
	.align		4
        /*0010*/ 	.word	0x00000000
	.align		4
        /*0014*/ 	.word	0xfffffffd
	.align		4
        /*0018*/ 	.word	0x00000000
	.align		4
        /*001c*/ 	.word	0xfffffffc


//--------------------- .text._Z11one_stenciliPdS_ --------------------------
	.section	.text._Z11one_stenciliPdS_,"ax",@progbits
	.align	128
        .global         _Z11one_stenciliPdS_
        .type           _Z11one_stenciliPdS_,@function
        .size           _Z11one_stenciliPdS_,(.L_x_1 - _Z11one_stenciliPdS_)
        .other          _Z11one_stenciliPdS_,@"STO_CUDA_ENTRY STV_DEFAULT"
_Z11one_stenciliPdS_:
.text._Z11one_stenciliPdS_:
[----:B------:R-:W-:Y:S01]  /*0000*/  LDC R1, c[0x0][0x37c] ;  /* 0x0000df00ff017b82 */ /* 0x000fe20000000800 */
[----:B------:R-:W0:Y:S07]  /*0010*/  S2R R3, SR_TID.X ;  /* 0x0000000000037919 */ /* 0x000e2e0000002100 */
[----:B------:R-:W0:Y:S01]  /*0020*/  S2UR UR5, SR_CTAID.X ;  /* 0x00000000000579c3 */ /* 0x000e220000002500 */
[----:B------:R-:W1:Y:S07]  /*0030*/  LDCU UR4, c[0x0][0x380] ;  /* 0x00007000ff0477ac */ /* 0x000e6e0008000800 */
[----:B------:R-:W0:Y:S01]  /*0040*/  LDC R0, c[0x0][0x360] ;  /* 0x0000d800ff007b82 */ /* 0x000e220000000800 */
[----:B-1----:R-:W-:Y:S01]  /*0050*/  UIADD3 UR4, UPT, UPT, UR4, -0x2, URZ ;  /* 0xfffffffe04047890 */ /* 0x002fe2000fffe0ff */
[----:B0-----:R-:W-:-:S05]  /*0060*/  IMAD R0, R0, UR5, R3 ;  /* 0x0000000500007c24 */ /* 0x001fca000f8e0203 */
[----:B------:R-:W-:-:S04]  /*0070*/  ISETP.GT.AND P0, PT, R0, 0x1, PT ;  /* 0x000000010000780c */ /* 0x000fc80003f04270 */
[----:B------:R-:W-:-:S04]  /*0080*/  SEL R2, RZ, 0x1, !P0 ;  /* 0x00000001ff027807 */ /* 0x000fc80004000000 */
[----:B------:R-:W-:-:S13]  /*0090*/  ISETP.LE.AND P0, PT, R2, UR4, PT ;  /* 0x0000000402007c0c */ /* 0x000fda000bf03270 */
[----:B------:R-:W-:Y:S05]  /*00a0*/  @!P0 EXIT ;  /* 0x000000000000894d */ /* 0x000fea0003800000 */
[----:B------:R-:W0:Y:S01]  /*00b0*/  LDC.64 R2, c[0x0][0x388] ;  /* 0x0000e200ff027b82 */ /* 0x000e220000000a00 */
[----:B------:R-:W1:Y:S01]  /*00c0*/  LDCU.64 UR4, c[0x0][0x358] ;  /* 0x00006b00ff0477ac */ /* 0x000e620008000a00 */
[----:B0-----:R-:W-:-:S05]  /*00d0*/  IMAD.WIDE R2, R0, 0x8, R2 ;  /* 0x0000000800027825 */ /* 0x001fca00078e0202 */
[----:B-1----:R-:W2:Y:S04]  /*00e0*/  LDG.E.64 R4, desc[UR4][R2.64+-0x10] ;  /* 0xfffff00402047981 */ /* 0x002ea8000c1e1b00 */
[----:B------:R-:W2:Y:S04]  /*00f0*/  LDG.E.64 R6, desc[UR4][R2.64+-0x8] ;  /* 0xfffff80402067981 */ /* 0x000ea8000c1e1b00 */
[----:B------:R-:W3:Y:S04]  /*0100*/  LDG.E.64 R8, desc[UR4][R2.64] ;  /* 0x0000000402087981 */ /* 0x000ee8000c1e1b00 */
[----:B------:R-:W4:Y:S04]  /*0110*/  LDG.E.64 R10, desc[UR4][R2.64+0x8] ;  /* 0x00000804020a7981 */ /* 0x000f28000c1e1b00 */
[----:B------:R-:W5:Y:S01]  /*0120*/  LDG.E.64 R12, desc[UR4][R2.64+0x10] ;  /* 0x00001004020c7981 */ /* 0x000f62000c1e1b00 */
[----:B--2---:R-:W-:Y:S01]  /*0130*/  DADD R4, R4, R6 ;  /* 0x0000000004047229 */ /* 0x004fe20000000006 */
[----:B------:R-:W-:Y:S01]  /*0140*/  HFMA2 R7, -RZ, RZ, 1.9306640625, -0.0027332305908203125 ;  /* 0x3fb99999ff077431 */ /* 0x000fe200000001ff */
[----:B------:R-:W-:-:S06]  /*0150*/  MOV R6, 0x9999999a ;  /* 0x9999999a00067802 */ /* 0x000fcc0000000f00 */
[----:B---3--:R-:W-:Y:S01]  /*0160*/  DADD R4, R4, R8 ;  /* 0x0000000004047229 */ /* 0x008fe20000000008 */
[----:B------:R-:W0:Y:S07]  /*0170*/  LDC.64 R8, c[0x0][0x390] ;  /* 0x0000e400ff087b82 */ /* 0x000e2e0000000a00 */
[----:B----4-:R-:W-:-:S08]  /*0180*/  DADD R4, R4, R10 ;  /* 0x0000000004047229 */ /* 0x010fd0000000000a */
[----:B-----5:R-:W-:-:S08]  /*0190*/  DADD R4, R4, R12 ;  /* 0x0000000004047229 */ /* 0x020fd0000000000c */
[----:B------:R-:W-:Y:S01]  /*01a0*/  DFMA R4, R4, R6, 2000 ;  /* 0x409f40000404742b */ /* 0x000fe20000000006 */
[----:B0-----:R-:W-:-:S06]  /*01b0*/  IMAD.WIDE R6, R0, 0x8, R8 ;  /* 0x0000000800067825 */ /* 0x001fcc00078e0208 */
[----:B------:R-:W-:Y:S01]  /*01c0*/  STG.E.64 desc[UR4][R6.64], R4 ;  /* 0x0000000406007986 */ /* 0x000fe2000c101b04 */
[----:B------:R-:W-:Y:S05]  /*01d0*/  EXIT ;  /* 0x000000000000794d */ /* 0x000fea0003800000 */
.L_x_0:
[----:B------:R-:W-:-:S00]  /*01e0*/  BRA `(.L_x_0) ;  /* 0xfffffffc00fc7947 */ /* 0x000fc0000383ffff */
[----:B------:R-:W-:-:S00]  /*01f0*/  NOP ;  /* 0x0000000000007918 */ /* 0x000fc00000000000 */
        /* <DEDUP_REMOVED lines=8> */
.L_x_1:


//--------------------- .nv.shared.reserved.0     --------------------------
	.section	.nv.shared.reserved.0,"aw",@nobits
	.weak		__nv_reservedSMEM_offset_0_alias
	.size		__nv_reservedSMEM_offset_0_alias, 0, 64
	.other		__nv_reservedSMEM_offset_0_alias,@"STO_CUDA_RESERVED_SHARED STV_DEFAULT"
__nv_reservedSMEM_offset_0_alias:
	.zero		0
	.zero		64


//--------------------- .nv.constant0._Z11one_stenciliPdS_ --------------------------
	.section	.nv.constant0._Z11one_stenciliPdS_,"a",@progbits
	.sectionflags	@""
	.align	4
.nv.constant0._Z11one_stenciliPdS_:
	.zero		920


//--------------------- SYMBOLS --------------------------

	.type		.nv.reservedSmem.offset0,@object
	.size		.nv.reservedSmem.offset0,0x4
